//
// Generated by NVIDIA NVVM Compiler
//
// Compiler Build ID: CL-36424714
// Cuda compilation tools, release 13.0, V13.0.88
// Based on NVVM 20.0.0
//

.version 9.0
.target sm_100
.address_size 64

	// .globl	_Z12squareKernelPKfPfi

.visible .entry _Z12squareKernelPKfPfi(
	.param .u64 .ptr .align 1 _Z12squareKernelPKfPfi_param_0,
	.param .u64 .ptr .align 1 _Z12squareKernelPKfPfi_param_1,
	.param .u32 _Z12squareKernelPKfPfi_param_2
)
{
	.reg .pred 	%p<2>;
	.reg .b32 	%r<6>;
	.reg .b32 	%f<3>;
	.reg .b64 	%rd<8>;

	ld.param.u64 	%rd1, [_Z12squareKernelPKfPfi_param_0];
	ld.param.u64 	%rd2, [_Z12squareKernelPKfPfi_param_1];
	ld.param.u32 	%r2, [_Z12squareKernelPKfPfi_param_2];
	mov.u32 	%r3, %ctaid.x;
	mov.u32 	%r4, %ntid.x;
	mov.u32 	%r5, %tid.x;
	mad.lo.s32 	%r1, %r3, %r4, %r5;
	setp.ge.s32 	%p1, %r1, %r2;
	@%p1 bra 	$L__BB0_2;
	cvta.to.global.u64 	%rd3, %rd1;
	cvta.to.global.u64 	%rd4, %rd2;
	mul.wide.s32 	%rd5, %r1, 4;
	add.s64 	%rd6, %rd3, %rd5;
	ld.global.nc.f32 	%f1, [%rd6];
	mul.f32 	%f2, %f1, %f1;
	add.s64 	%rd7, %rd4, %rd5;
	st.global.f32 	[%rd7], %f2;
$L__BB0_2:
	ret;

}


// ===== COMPILED SASS (sm_100) =====

	.target	sm_100

	.elftype	@"ET_EXEC"


//--------------------- .note.nv.tkinfo           --------------------------
	.section	.note.nv.tkinfo,"",@"SHT_NOTE"
	.sectionflags	@"SHF_NOTE_NV_TKINFO"
	.tkinfo
        /*0018*/ 	.word	0x00000002
        /*0030*/ 	.string	""
        /*0030*/ 	.string	"ptxas"
        /*0030*/ 	.string	"Cuda compilation tools, release 13.0, V13.0.88"
        /*0030*/ 	.string	"Build cuda_13.0.r13.0/compiler.36424714_0"
        /*0030*/ 	.string	"-arch sm_100 -m 64 "



//--------------------- .note.nv.cuinfo           --------------------------
	.section	.note.nv.cuinfo,"",@"SHT_NOTE"
	.sectionflags	@"SHF_NOTE_NV_CUINFO"
        /*0018*/ 	.short	0x0002
        /*001a*/ 	.short	0x0064
        /*001c*/ 	.short	0x0082
	.zero		2


//--------------------- .nv.info                  --------------------------
	.section	.nv.info,"",@"SHT_CUDA_INFO"
	.align	4


	//----- nvinfo : EIATTR_REGCOUNT
	.align		4
        /*0000*/ 	.byte	0x04, 0x2f
        /*0002*/ 	.short	(.L_1 - .L_0)
	.align		4
.L_0:
        /*0004*/ 	.word	index@(_Z12squareKernelPKfPfi)
        /*0008*/ 	.word	0x0000000a


	//----- nvinfo : EIATTR_FRAME_SIZE
	.align		4
.L_1:
        /*000c*/ 	.byte	0x04, 0x11
        /*000e*/ 	.short	(.L_3 - .L_2)
	.align		4
.L_2:
        /*0010*/ 	.word	index@(_Z12squareKernelPKfPfi)
        /*0014*/ 	.word	0x00000000


	//----- nvinfo : EIATTR_MIN_STACK_SIZE
	.align		4
.L_3:
        /*0018*/ 	.byte	0x04, 0x12
        /*001a*/ 	.short	(.L_5 - .L_4)
	.align		4
.L_4:
        /*001c*/ 	.word	index@(_Z12squareKernelPKfPfi)
        /*0020*/ 	.word	0x00000000
.L_5:


//--------------------- .nv.compat                --------------------------
	.section	.nv.compat,"",@"SHT_CUDA_COMPAT_INFO"
	.align	4
        /*0000*/ 	.byte	0x02, 0x09, 0x00, 0x00, 0x02, 0x02, 0x01, 0x00, 0x02, 0x05, 0x05, 0x00, 0x03, 0x07, 0x01, 0x01
        /*0010*/ 	.byte	0x02, 0x03, 0x00, 0x00, 0x02, 0x06, 0x01, 0x00, 0x04, 0x0b, 0x08, 0x00, 0x09, 0x00, 0x00, 0x00
        /*0020*/ 	.byte	0x00, 0x00, 0x00, 0x00


//--------------------- .nv.info._Z12squareKernelPKfPfi --------------------------
	.section	.nv.info._Z12squareKernelPKfPfi,"",@"SHT_CUDA_INFO"
	.sectionflags	@""
	.align	4


	//----- nvinfo : EIATTR_CUDA_API_VERSION
	.align		4
        /*0000*/ 	.byte	0x04, 0x37
        /*0002*/ 	.short	(.L_7 - .L_6)
.L_6:
        /*0004*/ 	.word	0x00000082


	//----- nvinfo : EIATTR_KPARAM_INFO
	.align		4
.L_7:
        /*0008*/ 	.byte	0x04, 0x17
        /*000a*/ 	.short	(.L_9 - .L_8)
.L_8:
        /*000c*/ 	.word	0x00000000
        /*0010*/ 	.short	0x0002
        /*0012*/ 	.short	0x0010
        /*0014*/ 	.byte	0x00, 0xf0, 0x11, 0x00


	//----- nvinfo : EIATTR_KPARAM_INFO
	.align		4
.L_9:
        /*0018*/ 	.byte	0x04, 0x17
        /*001a*/ 	.short	(.L_11 - .L_10)
.L_10:
        /*001c*/ 	.word	0x00000000
        /*0020*/ 	.short	0x0001
        /*0022*/ 	.short	0x0008
        /*0024*/ 	.byte	0x00, 0xf5, 0x21, 0x00


	//----- nvinfo : EIATTR_KPARAM_INFO
	.align		4
.L_11:
        /*0028*/ 	.byte	0x04, 0x17
        /*002a*/ 	.short	(.L_13 - .L_12)
.L_12:
        /*002c*/ 	.word	0x00000000
        /*0030*/ 	.short	0x0000
        /*0032*/ 	.short	0x0000
        /*0034*/ 	.byte	0x00, 0xf5, 0x21, 0x00


	//----- nvinfo : EIATTR_SPARSE_MMA_MASK
	.align		4
.L_13:
        /*0038*/ 	.byte	0x03, 0x50
        /*003a*/ 	.short	0x0000


	//----- nvinfo : EIATTR_MAXREG_COUNT
	.align		4
        /*003c*/ 	.byte	0x03, 0x1b
        /*003e*/ 	.short	0x00ff


	//----- nvinfo : EIATTR_MERCURY_ISA_VERSION
	.align		4
        /*0040*/ 	.byte	0x03, 0x5f
        /*0042*/ 	.short	0x0101


	//----- nvinfo : EIATTR_VRC_CTA_INIT_COUNT
	.align		4
        /*0044*/ 	.byte	0x02, 0x4a
	.zero		1
	.zero		1


	//----- nvinfo : EIATTR_EXIT_INSTR_OFFSETS
	.align		4
        /*0048*/ 	.byte	0x04, 0x1c
        /*004a*/ 	.short	(.L_15 - .L_14)


	//   ....[0]....
.L_14:
        /*004c*/ 	.word	0x00000070


	//   ....[1]....
        /*0050*/ 	.word	0x00000100


	//----- nvinfo : EIATTR_CBANK_PARAM_SIZE
	.align		4
.L_15:
        /*0054*/ 	.byte	0x03, 0x19
        /*0056*/ 	.short	0x0014


	//----- nvinfo : EIATTR_PARAM_CBANK
	.align		4
        /*0058*/ 	.byte	0x04, 0x0a
        /*005a*/ 	.short	(.L_17 - .L_16)
	.align		4
.L_16:
        /*005c*/ 	.word	index@(.nv.constant0._Z12squareKernelPKfPfi)
        /*0060*/ 	.short	0x0380
        /*0062*/ 	.short	0x0014


	//----- nvinfo : EIATTR_SW_WAR
	.align		4
.L_17:
        /*0064*/ 	.byte	0x04, 0x36
        /*0066*/ 	.short	(.L_19 - .L_18)
.L_18:
        /*0068*/ 	.word	0x00000008
.L_19:


//--------------------- .nv.callgraph             --------------------------
	.section	.nv.callgraph,"",@"SHT_CUDA_CALLGRAPH"
	.align	4
	.sectionentsize	8
	.align		4
        /*0000*/ 	.word	0x00000000
	.align		4
        /*0004*/ 	.word	0xffffffff
	.align		4
        /*0008*/ 	.word	0x00000000
	.align		4
        /*000c*/ 	.word	0xfffffffe
	.align		4
        /*0010*/ 	.word	0x00000000
	.align		4
        /*0014*/ 	.word	0xfffffffd
	.align		4
        /*0018*/ 	.word	0x00000000
	.align		4
        /*001c*/ 	.word	0xfffffffc


//--------------------- .text._Z12squareKernelPKfPfi --------------------------
	.section	.text._Z12squareKernelPKfPfi,"ax",@progbits
	.align	128
        .global         _Z12squareKernelPKfPfi
        .type           _Z12squareKernelPKfPfi,@function
        .size           _Z12squareKernelPKfPfi,(.L_x_1 - _Z12squareKernelPKfPfi)
        .other          _Z12squareKernelPKfPfi,@"STO_CUDA_ENTRY STV_DEFAULT"
_Z12squareKernelPKfPfi:
.text._Z12squareKernelPKfPfi:
[----:B------:R-:W-:Y:S01]  /*0000*/  LDC R1, c[0x0][0x37c] ;  /* 0x0000df00ff017b82 */ /* 0x000fe20000000800 */
[----:B------:R-:W0:Y:S07]  /*0010*/  S2R R0, SR_TID.X ;  /* 0x0000000000007919 */ /* 0x000e2e0000002100 */
[----:B------:R-:W0:Y:S01]  /*0020*/  S2UR UR4, SR_CTAID.X ;  /* 0x00000000000479c3 */ /* 0x000e220000002500 */
[----:B------:R-:W1:Y:S07]  /*0030*/  LDCU UR5, c[0x0][0x390] ;  /* 0x00007200ff0577ac */ /* 0x000e6e0008000800 */
[----:B------:R-:W0:Y:S02]  /*0040*/  LDC R7, c[0x0][0x360] ;  /* 0x0000d800ff077b82 */ /* 0x000e240000000800 */
[----:B0-----:R-:W-:-:S05]  /*0050*/  IMAD R7, R7, UR4, R0 ;  /* 0x0000000407077c24 */ /* 0x001fca000f8e0200 */
[----:B-1----:R-:W-:-:S13]  /*0060*/  ISETP.GE.AND P0, PT, R7, UR5, PT ;  /* 0x0000000507007c0c */ /* 0x002fda000bf06270 */
[----:B------:R-:W-:Y:S05]  /*0070*/  @P0 EXIT ;  /* 0x000000000000094d */ /* 0x000fea0003800000 */
[----:B------:R-:W0:Y:S01]  /*0080*/  LDC.64 R2, c[0x0][0x380] ;  /* 0x0000e000ff027b82 */ /* 0x000e220000000a00 */
[----:B------:R-:W1:Y:S07]  /*0090*/  LDCU.64 UR4, c[0x0][0x358] ;  /* 0x00006b00ff0477ac */ /* 0x000e6e0008000a00 */
[----:B------:R-:W2:Y:S01]  /*00a0*/  LDC.64 R4, c[0x0][0x388] ;  /* 0x0000e200ff047b82 */ /* 0x000ea20000000a00 */
[----:B0-----:R-:W-:-:S06]  /*00b0*/  IMAD.WIDE R2, R7, 0x4, R2 ;  /* 0x0000000407027825 */ /* 0x001fcc00078e0202 */
[----:B-1----:R-:W3:Y:S01]  /*00c0*/  LDG.E.CONSTANT R2, desc[UR4][R2.64] ;  /* 0x0000000402027981 */ /* 0x002ee2000c1e9900 */
[----:B--2---:R-:W-:-:S04]  /*00d0*/  IMAD.WIDE R4, R7, 0x4, R4 ;  /* 0x0000000407047825 */ /* 0x004fc800078e0204 */
[----:B---3--:R-:W-:-:S05]  /*00e0*/  FMUL R7, R2, R2 ;  /* 0x0000000202077220 */ /* 0x008fca0000400000 */
[----:B------:R-:W-:Y:S01]  /*00f0*/  STG.E desc[UR4][R4.64], R7 ;  /* 0x0000000704007986 */ /* 0x000fe2000c101904 */
[----:B------:R-:W-:Y:S05]  /*0100*/  EXIT ;  /* 0x000000000000794d */ /* 0x000fea0003800000 */
.L_x_0:
[----:B------:R-:W-:-:S00]  /*0110*/  BRA `(.L_x_0) ;  /* 0xfffffffc00fc7947 */ /* 0x000fc0000383ffff */
[----:B------:R-:W-:-:S00]  /*0120*/  NOP ;  /* 0x0000000000007918 */ /* 0x000fc00000000000 */
        /* <DEDUP_REMOVED lines=13> */
.L_x_1:


//--------------------- .nv.shared.reserved.0     --------------------------
	.section	.nv.shared.reserved.0,"aw",@nobits
	.weak		__nv_reservedSMEM_offset_0_alias
	.size		__nv_reservedSMEM_offset_0_alias, 0, 64
	.other		__nv_reservedSMEM_offset_0_alias,@"STO_CUDA_RESERVED_SHARED STV_DEFAULT"
__nv_reservedSMEM_offset_0_alias:
	.zero		0
	.zero		64


//--------------------- .nv.constant0._Z12squareKernelPKfPfi --------------------------
	.section	.nv.constant0._Z12squareKernelPKfPfi,"a",@progbits
	.sectionflags	@""
	.align	4
.nv.constant0._Z12squareKernelPKfPfi:
	.zero		916


//--------------------- SYMBOLS --------------------------

	.type		.nv.reservedSmem.offset0,@object
	.size		.nv.reservedSmem.offset0,0x4
